//
// Generated by NVIDIA NVVM Compiler
//
// Compiler Build ID: CL-36424714
// Cuda compilation tools, release 13.0, V13.0.88
// Based on NVVM 20.0.0
//

.version 9.0
.target sm_100
.address_size 64

	// .globl	_Z10gpu_conv1dPfS_S_ii

.visible .entry _Z10gpu_conv1dPfS_S_ii(
	.param .u64 .ptr .align 1 _Z10gpu_conv1dPfS_S_ii_param_0,
	.param .u64 .ptr .align 1 _Z10gpu_conv1dPfS_S_ii_param_1,
	.param .u64 .ptr .align 1 _Z10gpu_conv1dPfS_S_ii_param_2,
	.param .u32 _Z10gpu_conv1dPfS_S_ii_param_3,
	.param .u32 _Z10gpu_conv1dPfS_S_ii_param_4
)
{
	.reg .pred 	%p<56>;
	.reg .b32 	%r<43>;
	.reg .b32 	%f<96>;
	.reg .b64 	%rd<47>;

	ld.param.u64 	%rd6, [_Z10gpu_conv1dPfS_S_ii_param_0];
	ld.param.u64 	%rd7, [_Z10gpu_conv1dPfS_S_ii_param_1];
	ld.param.u64 	%rd8, [_Z10gpu_conv1dPfS_S_ii_param_2];
	ld.param.u32 	%r28, [_Z10gpu_conv1dPfS_S_ii_param_3];
	ld.param.u32 	%r29, [_Z10gpu_conv1dPfS_S_ii_param_4];
	cvta.to.global.u64 	%rd1, %rd8;
	cvta.to.global.u64 	%rd2, %rd7;
	mov.u32 	%r30, %ntid.x;
	mov.u32 	%r31, %ctaid.x;
	mov.u32 	%r32, %tid.x;
	mad.lo.s32 	%r1, %r30, %r31, %r32;
	setp.ge.s32 	%p1, %r1, %r28;
	@%p1 bra 	$L__BB0_43;
	setp.lt.s32 	%p2, %r29, 1;
	mov.f32 	%f75, 0f00000000;
	@%p2 bra 	$L__BB0_42;
	shr.u32 	%r34, %r29, 31;
	add.s32 	%r35, %r29, %r34;
	shr.s32 	%r36, %r35, 1;
	sub.s32 	%r2, %r1, %r36;
	and.b32  	%r3, %r29, 7;
	setp.lt.u32 	%p3, %r29, 8;
	mov.f32 	%f75, 0f00000000;
	mov.b32 	%r41, 0;
	@%p3 bra 	$L__BB0_21;
	and.b32  	%r41, %r29, 2147483640;
	mov.f32 	%f75, 0f00000000;
	mov.b32 	%r39, 0;
$L__BB0_4:
	.pragma "nounroll";
	add.s32 	%r6, %r2, %r39;
	setp.lt.s32 	%p4, %r6, 0;
	setp.gt.s32 	%p5, %r6, %r28;
	mul.wide.u32 	%rd9, %r39, 4;
	add.s64 	%rd3, %rd1, %rd9;
	or.pred  	%p6, %p4, %p5;
	@%p6 bra 	$L__BB0_6;
	mul.wide.u32 	%rd10, %r6, 4;
	add.s64 	%rd11, %rd2, %rd10;
	ld.global.f32 	%f42, [%rd11];
	ld.global.f32 	%f43, [%rd3];
	fma.rn.f32 	%f75, %f42, %f43, %f75;
$L__BB0_6:
	add.s32 	%r7, %r6, 1;
	setp.lt.s32 	%p7, %r7, 0;
	setp.gt.s32 	%p8, %r7, %r28;
	or.pred  	%p9, %p7, %p8;
	@%p9 bra 	$L__BB0_8;
	mul.wide.u32 	%rd12, %r7, 4;
	add.s64 	%rd13, %rd2, %rd12;
	ld.global.f32 	%f44, [%rd13];
	ld.global.f32 	%f45, [%rd3+4];
	fma.rn.f32 	%f75, %f44, %f45, %f75;
$L__BB0_8:
	add.s32 	%r8, %r6, 2;
	setp.lt.s32 	%p10, %r8, 0;
	setp.gt.s32 	%p11, %r8, %r28;
	or.pred  	%p12, %p10, %p11;
	@%p12 bra 	$L__BB0_10;
	mul.wide.u32 	%rd14, %r8, 4;
	add.s64 	%rd15, %rd2, %rd14;
	ld.global.f32 	%f46, [%rd15];
	ld.global.f32 	%f47, [%rd3+8];
	fma.rn.f32 	%f75, %f46, %f47, %f75;
$L__BB0_10:
	add.s32 	%r9, %r6, 3;
	setp.lt.s32 	%p13, %r9, 0;
	setp.gt.s32 	%p14, %r9, %r28;
	or.pred  	%p15, %p13, %p14;
	@%p15 bra 	$L__BB0_12;
	mul.wide.u32 	%rd16, %r9, 4;
	add.s64 	%rd17, %rd2, %rd16;
	ld.global.f32 	%f48, [%rd17];
	ld.global.f32 	%f49, [%rd3+12];
	fma.rn.f32 	%f75, %f48, %f49, %f75;
$L__BB0_12:
	add.s32 	%r10, %r6, 4;
	setp.lt.s32 	%p16, %r10, 0;
	setp.gt.s32 	%p17, %r10, %r28;
	or.pred  	%p18, %p16, %p17;
	@%p18 bra 	$L__BB0_14;
	mul.wide.u32 	%rd18, %r10, 4;
	add.s64 	%rd19, %rd2, %rd18;
	ld.global.f32 	%f50, [%rd19];
	ld.global.f32 	%f51, [%rd3+16];
	fma.rn.f32 	%f75, %f50, %f51, %f75;
$L__BB0_14:
	add.s32 	%r11, %r6, 5;
	setp.lt.s32 	%p19, %r11, 0;
	setp.gt.s32 	%p20, %r11, %r28;
	or.pred  	%p21, %p19, %p20;
	@%p21 bra 	$L__BB0_16;
	mul.wide.u32 	%rd20, %r11, 4;
	add.s64 	%rd21, %rd2, %rd20;
	ld.global.f32 	%f52, [%rd21];
	ld.global.f32 	%f53, [%rd3+20];
	fma.rn.f32 	%f75, %f52, %f53, %f75;
$L__BB0_16:
	add.s32 	%r12, %r6, 6;
	setp.lt.s32 	%p22, %r12, 0;
	setp.gt.s32 	%p23, %r12, %r28;
	or.pred  	%p24, %p22, %p23;
	@%p24 bra 	$L__BB0_18;
	mul.wide.u32 	%rd22, %r12, 4;
	add.s64 	%rd23, %rd2, %rd22;
	ld.global.f32 	%f54, [%rd23];
	ld.global.f32 	%f55, [%rd3+24];
	fma.rn.f32 	%f75, %f54, %f55, %f75;
$L__BB0_18:
	add.s32 	%r13, %r6, 7;
	setp.lt.s32 	%p25, %r13, 0;
	setp.gt.s32 	%p26, %r13, %r28;
	or.pred  	%p27, %p25, %p26;
	@%p27 bra 	$L__BB0_20;
	mul.wide.u32 	%rd24, %r13, 4;
	add.s64 	%rd25, %rd2, %rd24;
	ld.global.f32 	%f56, [%rd25];
	ld.global.f32 	%f57, [%rd3+28];
	fma.rn.f32 	%f75, %f56, %f57, %f75;
$L__BB0_20:
	add.s32 	%r39, %r39, 8;
	setp.ne.s32 	%p28, %r39, %r41;
	@%p28 bra 	$L__BB0_4;
$L__BB0_21:
	setp.eq.s32 	%p29, %r3, 0;
	@%p29 bra 	$L__BB0_42;
	and.b32  	%r16, %r29, 3;
	setp.lt.u32 	%p30, %r3, 4;
	@%p30 bra 	$L__BB0_32;
	add.s32 	%r17, %r2, %r41;
	setp.lt.s32 	%p31, %r17, 0;
	setp.gt.s32 	%p32, %r17, %r28;
	mul.wide.u32 	%rd26, %r41, 4;
	add.s64 	%rd4, %rd1, %rd26;
	or.pred  	%p33, %p31, %p32;
	@%p33 bra 	$L__BB0_25;
	mul.wide.u32 	%rd27, %r17, 4;
	add.s64 	%rd28, %rd2, %rd27;
	ld.global.f32 	%f59, [%rd28];
	ld.global.f32 	%f60, [%rd4];
	fma.rn.f32 	%f75, %f59, %f60, %f75;
$L__BB0_25:
	add.s32 	%r18, %r17, 1;
	setp.lt.s32 	%p34, %r18, 0;
	setp.gt.s32 	%p35, %r18, %r28;
	or.pred  	%p36, %p34, %p35;
	@%p36 bra 	$L__BB0_27;
	mul.wide.u32 	%rd29, %r18, 4;
	add.s64 	%rd30, %rd2, %rd29;
	ld.global.f32 	%f61, [%rd30];
	ld.global.f32 	%f62, [%rd4+4];
	fma.rn.f32 	%f75, %f61, %f62, %f75;
$L__BB0_27:
	add.s32 	%r19, %r17, 2;
	setp.lt.s32 	%p37, %r19, 0;
	setp.gt.s32 	%p38, %r19, %r28;
	or.pred  	%p39, %p37, %p38;
	@%p39 bra 	$L__BB0_29;
	mul.wide.u32 	%rd31, %r19, 4;
	add.s64 	%rd32, %rd2, %rd31;
	ld.global.f32 	%f63, [%rd32];
	ld.global.f32 	%f64, [%rd4+8];
	fma.rn.f32 	%f75, %f63, %f64, %f75;
$L__BB0_29:
	add.s32 	%r20, %r17, 3;
	setp.lt.s32 	%p40, %r20, 0;
	setp.gt.s32 	%p41, %r20, %r28;
	or.pred  	%p42, %p40, %p41;
	@%p42 bra 	$L__BB0_31;
	mul.wide.u32 	%rd33, %r20, 4;
	add.s64 	%rd34, %rd2, %rd33;
	ld.global.f32 	%f65, [%rd34];
	ld.global.f32 	%f66, [%rd4+12];
	fma.rn.f32 	%f75, %f65, %f66, %f75;
$L__BB0_31:
	add.s32 	%r41, %r41, 4;
$L__BB0_32:
	setp.eq.s32 	%p43, %r16, 0;
	@%p43 bra 	$L__BB0_42;
	setp.eq.s32 	%p44, %r16, 1;
	@%p44 bra 	$L__BB0_39;
	add.s32 	%r23, %r2, %r41;
	setp.lt.s32 	%p45, %r23, 0;
	setp.gt.s32 	%p46, %r23, %r28;
	mul.wide.u32 	%rd35, %r41, 4;
	add.s64 	%rd5, %rd1, %rd35;
	or.pred  	%p47, %p45, %p46;
	@%p47 bra 	$L__BB0_36;
	mul.wide.u32 	%rd36, %r23, 4;
	add.s64 	%rd37, %rd2, %rd36;
	ld.global.f32 	%f68, [%rd37];
	ld.global.f32 	%f69, [%rd5];
	fma.rn.f32 	%f75, %f68, %f69, %f75;
$L__BB0_36:
	add.s32 	%r24, %r23, 1;
	setp.lt.s32 	%p48, %r24, 0;
	setp.gt.s32 	%p49, %r24, %r28;
	or.pred  	%p50, %p48, %p49;
	@%p50 bra 	$L__BB0_38;
	mul.wide.u32 	%rd38, %r24, 4;
	add.s64 	%rd39, %rd2, %rd38;
	ld.global.f32 	%f70, [%rd39];
	ld.global.f32 	%f71, [%rd5+4];
	fma.rn.f32 	%f75, %f70, %f71, %f75;
$L__BB0_38:
	add.s32 	%r41, %r41, 2;
$L__BB0_39:
	and.b32  	%r38, %r29, 1;
	setp.eq.b32 	%p51, %r38, 1;
	not.pred 	%p52, %p51;
	@%p52 bra 	$L__BB0_42;
	add.s32 	%r27, %r2, %r41;
	setp.lt.s32 	%p53, %r27, 0;
	setp.gt.s32 	%p54, %r27, %r28;
	or.pred  	%p55, %p53, %p54;
	@%p55 bra 	$L__BB0_42;
	mul.wide.u32 	%rd40, %r27, 4;
	add.s64 	%rd41, %rd2, %rd40;
	ld.global.f32 	%f72, [%rd41];
	mul.wide.u32 	%rd42, %r41, 4;
	add.s64 	%rd43, %rd1, %rd42;
	ld.global.f32 	%f73, [%rd43];
	fma.rn.f32 	%f75, %f72, %f73, %f75;
$L__BB0_42:
	cvta.to.global.u64 	%rd44, %rd6;
	mul.wide.s32 	%rd45, %r1, 4;
	add.s64 	%rd46, %rd44, %rd45;
	st.global.f32 	[%rd46], %f75;
$L__BB0_43:
	ret;

}


// ===== COMPILED SASS (sm_100) =====

	.target	sm_100

	.elftype	@"ET_EXEC"


//--------------------- .note.nv.tkinfo           --------------------------
	.section	.note.nv.tkinfo,"",@"SHT_NOTE"
	.sectionflags	@"SHF_NOTE_NV_TKINFO"
	.tkinfo
        /*0018*/ 	.word	0x00000002
        /*0030*/ 	.string	""
        /*0030*/ 	.string	"ptxas"
        /*0030*/ 	.string	"Cuda compilation tools, release 13.0, V13.0.88"
        /*0030*/ 	.string	"Build cuda_13.0.r13.0/compiler.36424714_0"
        /*0030*/ 	.string	"-arch sm_100 -m 64 "



//--------------------- .note.nv.cuinfo           --------------------------
	.section	.note.nv.cuinfo,"",@"SHT_NOTE"
	.sectionflags	@"SHF_NOTE_NV_CUINFO"
        /*0018*/ 	.short	0x0002
        /*001a*/ 	.short	0x0064
        /*001c*/ 	.short	0x0082
	.zero		2


//--------------------- .nv.info                  --------------------------
	.section	.nv.info,"",@"SHT_CUDA_INFO"
	.align	4


	//----- nvinfo : EIATTR_REGCOUNT
	.align		4
        /*0000*/ 	.byte	0x04, 0x2f
        /*0002*/ 	.short	(.L_1 - .L_0)
	.align		4
.L_0:
        /*0004*/ 	.word	index@(_Z10gpu_conv1dPfS_S_ii)
        /*0008*/ 	.word	0x00000020


	//----- nvinfo : EIATTR_FRAME_SIZE
	.align		4
.L_1:
        /*000c*/ 	.byte	0x04, 0x11
        /*000e*/ 	.short	(.L_3 - .L_2)
	.align		4
.L_2:
        /*0010*/ 	.word	index@(_Z10gpu_conv1dPfS_S_ii)
        /*0014*/ 	.word	0x00000000


	//----- nvinfo : EIATTR_MIN_STACK_SIZE
	.align		4
.L_3:
        /*0018*/ 	.byte	0x04, 0x12
        /*001a*/ 	.short	(.L_5 - .L_4)
	.align		4
.L_4:
        /*001c*/ 	.word	index@(_Z10gpu_conv1dPfS_S_ii)
        /*0020*/ 	.word	0x00000000
.L_5:


//--------------------- .nv.compat                --------------------------
	.section	.nv.compat,"",@"SHT_CUDA_COMPAT_INFO"
	.align	4
        /*0000*/ 	.byte	0x02, 0x09, 0x00, 0x00, 0x02, 0x02, 0x01, 0x00, 0x02, 0x05, 0x05, 0x00, 0x03, 0x07, 0x01, 0x01
        /*0010*/ 	.byte	0x02, 0x03, 0x00, 0x00, 0x02, 0x06, 0x01, 0x00, 0x04, 0x0b, 0x08, 0x00, 0x09, 0x00, 0x00, 0x00
        /*0020*/ 	.byte	0x00, 0x00, 0x00, 0x00


//--------------------- .nv.info._Z10gpu_conv1dPfS_S_ii --------------------------
	.section	.nv.info._Z10gpu_conv1dPfS_S_ii,"",@"SHT_CUDA_INFO"
	.sectionflags	@""
	.align	4


	//----- nvinfo : EIATTR_CUDA_API_VERSION
	.align		4
        /*0000*/ 	.byte	0x04, 0x37
        /*0002*/ 	.short	(.L_7 - .L_6)
.L_6:
        /*0004*/ 	.word	0x00000082


	//----- nvinfo : EIATTR_KPARAM_INFO
	.align		4
.L_7:
        /*0008*/ 	.byte	0x04, 0x17
        /*000a*/ 	.short	(.L_9 - .L_8)
.L_8:
        /*000c*/ 	.word	0x00000000
        /*0010*/ 	.short	0x0004
        /*0012*/ 	.short	0x001c
        /*0014*/ 	.byte	0x00, 0xf0, 0x11, 0x00


	//----- nvinfo : EIATTR_KPARAM_INFO
	.align		4
.L_9:
        /*0018*/ 	.byte	0x04, 0x17
        /*001a*/ 	.short	(.L_11 - .L_10)
.L_10:
        /*001c*/ 	.word	0x00000000
        /*0020*/ 	.short	0x0003
        /*0022*/ 	.short	0x0018
        /*0024*/ 	.byte	0x00, 0xf0, 0x11, 0x00


	//----- nvinfo : EIATTR_KPARAM_INFO
	.align		4
.L_11:
        /*0028*/ 	.byte	0x04, 0x17
        /*002a*/ 	.short	(.L_13 - .L_12)
.L_12:
        /*002c*/ 	.word	0x00000000
        /*0030*/ 	.short	0x0002
        /*0032*/ 	.short	0x0010
        /*0034*/ 	.byte	0x00, 0xf5, 0x21, 0x00


	//----- nvinfo : EIATTR_KPARAM_INFO
	.align		4
.L_13:
        /*0038*/ 	.byte	0x04, 0x17
        /*003a*/ 	.short	(.L_15 - .L_14)
.L_14:
        /*003c*/ 	.word	0x00000000
        /*0040*/ 	.short	0x0001
        /*0042*/ 	.short	0x0008
        /*0044*/ 	.byte	0x00, 0xf5, 0x21, 0x00


	//----- nvinfo : EIATTR_KPARAM_INFO
	.align		4
.L_15:
        /*0048*/ 	.byte	0x04, 0x17
        /*004a*/ 	.short	(.L_17 - .L_16)
.L_16:
        /*004c*/ 	.word	0x00000000
        /*0050*/ 	.short	0x0000
        /*0052*/ 	.short	0x0000
        /*0054*/ 	.byte	0x00, 0xf5, 0x21, 0x00


	//----- nvinfo : EIATTR_SPARSE_MMA_MASK
	.align		4
.L_17:
        /*0058*/ 	.byte	0x03, 0x50
        /*005a*/ 	.short	0x0000


	//----- nvinfo : EIATTR_MAXREG_COUNT
	.align		4
        /*005c*/ 	.byte	0x03, 0x1b
        /*005e*/ 	.short	0x00ff


	//----- nvinfo : EIATTR_MERCURY_ISA_VERSION
	.align		4
        /*0060*/ 	.byte	0x03, 0x5f
        /*0062*/ 	.short	0x0101


	//----- nvinfo : EIATTR_VRC_CTA_INIT_COUNT
	.align		4
        /*0064*/ 	.byte	0x02, 0x4a
	.zero		1
	.zero		1


	//----- nvinfo : EIATTR_EXIT_INSTR_OFFSETS
	.align		4
        /*0068*/ 	.byte	0x04, 0x1c
        /*006a*/ 	.short	(.L_19 - .L_18)


	//   ....[0]....
.L_18:
        /*006c*/ 	.word	0x00000070


	//   ....[1]....
        /*0070*/ 	.word	0x00000b20


	//----- nvinfo : EIATTR_CRS_STACK_SIZE
	.align		4
.L_19:
        /*0074*/ 	.byte	0x04, 0x1e
        /*0076*/ 	.short	(.L_21 - .L_20)
.L_20:
        /*0078*/ 	.word	0x00000000


	//----- nvinfo : EIATTR_CBANK_PARAM_SIZE
	.align		4
.L_21:
        /*007c*/ 	.byte	0x03, 0x19
        /*007e*/ 	.short	0x0020


	//----- nvinfo : EIATTR_PARAM_CBANK
	.align		4
        /*0080*/ 	.byte	0x04, 0x0a
        /*0082*/ 	.short	(.L_23 - .L_22)
	.align		4
.L_22:
        /*0084*/ 	.word	index@(.nv.constant0._Z10gpu_conv1dPfS_S_ii)
        /*0088*/ 	.short	0x0380
        /*008a*/ 	.short	0x0020


	//----- nvinfo : EIATTR_SW_WAR
	.align		4
.L_23:
        /*008c*/ 	.byte	0x04, 0x36
        /*008e*/ 	.short	(.L_25 - .L_24)
.L_24:
        /*0090*/ 	.word	0x00000008
.L_25:


//--------------------- .nv.callgraph             --------------------------
	.section	.nv.callgraph,"",@"SHT_CUDA_CALLGRAPH"
	.align	4
	.sectionentsize	8
	.align		4
        /*0000*/ 	.word	0x00000000
	.align		4
        /*0004*/ 	.word	0xffffffff
	.align		4
        /*0008*/ 	.word	0x00000000
	.align		4
        /*000c*/ 	.word	0xfffffffe
	.align		4
        /*0010*/ 	.word	0x00000000
	.align		4
        /*0014*/ 	.word	0xfffffffd
	.align		4
        /*0018*/ 	.word	0x00000000
	.align		4
        /*001c*/ 	.word	0xfffffffc


//--------------------- .text._Z10gpu_conv1dPfS_S_ii --------------------------
	.section	.text._Z10gpu_conv1dPfS_S_ii,"ax",@progbits
	.align	128
        .global         _Z10gpu_conv1dPfS_S_ii
        .type           _Z10gpu_conv1dPfS_S_ii,@function
        .size           _Z10gpu_conv1dPfS_S_ii,(.L_x_7 - _Z10gpu_conv1dPfS_S_ii)
        .other          _Z10gpu_conv1dPfS_S_ii,@"STO_CUDA_ENTRY STV_DEFAULT"
_Z10gpu_conv1dPfS_S_ii:
.text._Z10gpu_conv1dPfS_S_ii:
[----:B------:R-:W-:Y:S01]  /*0000*/  LDC R1, c[0x0][0x37c] ;  /* 0x0000df00ff017b82 */ /* 0x000fe20000000800 */
[----:B------:R-:W0:Y:S01]  /*0010*/  S2R R2, SR_CTAID.X ;  /* 0x0000000000027919 */ /* 0x000e220000002500 */
[----:B------:R-:W0:Y:S01]  /*0020*/  LDCU UR4, c[0x0][0x360] ;  /* 0x00006c00ff0477ac */ /* 0x000e220008000800 */
[----:B------:R-:W0:Y:S01]  /*0030*/  S2R R3, SR_TID.X ;  /* 0x0000000000037919 */ /* 0x000e220000002100 */
[----:B------:R-:W1:Y:S01]  /*0040*/  LDCU UR5, c[0x0][0x398] ;  /* 0x00007300ff0577ac */ /* 0x000e620008000800 */
[----:B0-----:R-:W-:-:S05]  /*0050*/  IMAD R2, R2, UR4, R3 ;  /* 0x0000000402027c24 */ /* 0x001fca000f8e0203 */
[----:B-1----:R-:W-:-:S13]  /*0060*/  ISETP.GE.AND P0, PT, R2, UR5, PT ;  /* 0x0000000502007c0c */ /* 0x002fda000bf06270 */
[----:B------:R-:W-:Y:S05]  /*0070*/  @P0 EXIT ;  /* 0x000000000000094d */ /* 0x000fea0003800000 */
[----:B------:R-:W0:Y:S01]  /*0080*/  LDCU UR6, c[0x0][0x39c] ;  /* 0x00007380ff0677ac */ /* 0x000e220008000800 */
[----:B------:R-:W-:Y:S01]  /*0090*/  HFMA2 R0, -RZ, RZ, 0, 0 ;  /* 0x00000000ff007431 */ /* 0x000fe200000001ff */
[----:B------:R-:W1:Y:S01]  /*00a0*/  LDCU.64 UR8, c[0x0][0x358] ;  /* 0x00006b00ff0877ac */ /* 0x000e620008000a00 */
[----:B0-----:R-:W-:-:S09]  /*00b0*/  UISETP.GE.AND UP0, UPT, UR6, 0x1, UPT ;  /* 0x000000010600788c */ /* 0x001fd2000bf06270 */
[----:B-1----:R-:W-:Y:S05]  /*00c0*/  BRA.U !UP0, `(.L_x_0) ;  /* 0x0000000908887547 */ /* 0x002fea000b800000 */
[----:B------:R-:W-:Y:S01]  /*00d0*/  UISETP.GE.U32.AND UP0, UPT, UR6, 0x8, UPT ;  /* 0x000000080600788c */ /* 0x000fe2000bf06070 */
[----:B------:R-:W-:Y:S01]  /*00e0*/  IMAD.MOV.U32 R0, RZ, RZ, RZ ;  /* 0x000000ffff007224 */ /* 0x000fe200078e00ff */
[----:B------:R-:W-:Y:S01]  /*00f0*/  ULEA.HI UR4, UR6, UR6, URZ, 0x1 ;  /* 0x0000000606047291 */ /* 0x000fe2000f8f08ff */
[----:B------:R-:W-:Y:S01]  /*0100*/  MOV R3, RZ ;  /* 0x000000ff00037202 */ /* 0x000fe20000000f00 */
[----:B------:R-:W-:Y:S02]  /*0110*/  ULOP3.LUT UR7, UR6, 0x7, URZ, 0xc0, !UPT ;  /* 0x0000000706077892 */ /* 0x000fe4000f8ec0ff */
[----:B------:R-:W-:Y:S02]  /*0120*/  USHF.R.S32.HI UR4, URZ, 0x1, UR4 ;  /* 0x00000001ff047899 */ /* 0x000fe40008011404 */
[----:B------:R-:W-:-:S04]  /*0130*/  UISETP.NE.AND UP1, UPT, UR7, URZ, UPT ;  /* 0x000000ff0700728c */ /* 0x000fc8000bf25270 */
[----:B------:R-:W-:Y:S01]  /*0140*/  VIADD R4, R2, -UR4 ;  /* 0x8000000402047c36 */ /* 0x000fe20008000000 */
[----:B------:R-:W-:Y:S06]  /*0150*/  BRA.U !UP0, `(.L_x_1) ;  /* 0x0000000508287547 */ /* 0x000fec000b800000 */
[----:B------:R-:W0:Y:S01]  /*0160*/  LDC.64 R8, c[0x0][0x390] ;  /* 0x0000e400ff087b82 */ /* 0x000e220000000a00 */
[----:B------:R-:W-:Y:S01]  /*0170*/  ULOP3.LUT UR4, UR6, 0x7ffffff8, URZ, 0xc0, !UPT ;  /* 0x7ffffff806047892 */ /* 0x000fe2000f8ec0ff */
[----:B------:R-:W-:Y:S01]  /*0180*/  MOV R0, RZ ;  /* 0x000000ff00007202 */ /* 0x000fe20000000f00 */
[----:B------:R-:W-:Y:S01]  /*0190*/  IMAD.MOV.U32 R5, RZ, RZ, RZ ;  /* 0x000000ffff057224 */ /* 0x000fe200078e00ff */
[----:B------:R-:W1:Y:S03]  /*01a0*/  LDCU UR5, c[0x0][0x398] ;  /* 0x00007300ff0577ac */ /* 0x000e660008000800 */
[----:B------:R-:W-:-:S07]  /*01b0*/  MOV R3, UR4 ;  /* 0x0000000400037c02 */ /* 0x000fce0008000f00 */
.L_x_2:
[----:B------:R-:W-:Y:S02]  /*01c0*/  IMAD.IADD R27, R4, 0x1, R5 ;  /* 0x00000001041b7824 */ /* 0x000fe400078e0205 */
[----:B0-----:R-:W-:-:S03]  /*01d0*/  IMAD.WIDE.U32 R14, R5, 0x4, R8 ;  /* 0x00000004050e7825 */ /* 0x001fc600078e0008 */
[----:B-1----:R-:W-:-:S04]  /*01e0*/  ISETP.GT.AND P6, PT, R27, UR5, PT ;  /* 0x000000051b007c0c */ /* 0x002fc8000bfc4270 */
[----:B------:R-:W-:-:S13]  /*01f0*/  ISETP.LT.OR P6, PT, R27, RZ, P6 ;  /* 0x000000ff1b00720c */ /* 0x000fda00037c1670 */
[----:B------:R-:W0:Y:S01]  /*0200*/  @!P6 LDC.64 R6, c[0x0][0x388] ;  /* 0x0000e200ff06eb82 */ /* 0x000e220000000a00 */
[----:B------:R-:W2:Y:S01]  /*0210*/  @!P6 LDG.E R10, desc[UR8][R14.64] ;  /* 0x000000080e0ae981 */ /* 0x000ea2000c1e1900 */
[----:B0-----:R-:W-:-:S05]  /*0220*/  @!P6 IMAD.WIDE.U32 R6, R27, 0x4, R6 ;  /* 0x000000041b06e825 */ /* 0x001fca00078e0006 */
[----:B------:R0:W2:Y:S01]  /*0230*/  @!P6 LDG.E R11, desc[UR8][R6.64] ;  /* 0x00000008060be981 */ /* 0x0000a2000c1e1900 */
[C---:B------:R-:W-:Y:S01]  /*0240*/  VIADD R17, R27.reuse, 0x2 ;  /* 0x000000021b117836 */ /* 0x040fe20000000000 */
[----:B------:R-:W-:-:S04]  /*0250*/  IADD3 R16, PT, PT, R27, 0x1, RZ ;  /* 0x000000011b107810 */ /* 0x000fc80007ffe0ff */
[C---:B------:R-:W-:Y:S02]  /*0260*/  ISETP.GT.AND P5, PT, R16.reuse, UR5, PT ;  /* 0x0000000510007c0c */ /* 0x040fe4000bfa4270 */
[C---:B------:R-:W-:Y:S02]  /*0270*/  ISETP.GT.AND P4, PT, R17.reuse, UR5, PT ;  /* 0x0000000511007c0c */ /* 0x040fe4000bf84270 */
[----:B------:R-:W-:Y:S02]  /*0280*/  ISETP.LT.OR P5, PT, R16, RZ, P5 ;  /* 0x000000ff1000720c */ /* 0x000fe40002fa1670 */
[----:B------:R-:W-:Y:S01]  /*0290*/  ISETP.LT.OR P4, PT, R17, RZ, P4 ;  /* 0x000000ff1100720c */ /* 0x000fe20002781670 */
[C---:B0-----:R-:W-:Y:S01]  /*02a0*/  VIADD R6, R27.reuse, 0x4 ;  /* 0x000000041b067836 */ /* 0x041fe20000000000 */
[C---:B------:R-:W-:Y:S02]  /*02b0*/  IADD3 R23, PT, PT, R27.reuse, 0x3, RZ ;  /* 0x000000031b177810 */ /* 0x040fe40007ffe0ff */
[----:B------:R-:W-:-:S02]  /*02c0*/  IADD3 R7, PT, PT, R27, 0x5, RZ ;  /* 0x000000051b077810 */ /* 0x000fc40007ffe0ff */
[C---:B------:R-:W-:Y:S02]  /*02d0*/  ISETP.GT.AND P3, PT, R23.reuse, UR5, PT ;  /* 0x0000000517007c0c */ /* 0x040fe4000bf64270 */
[C---:B------:R-:W-:Y:S02]  /*02e0*/  ISETP.GT.AND P2, PT, R6.reuse, UR5, PT ;  /* 0x0000000506007c0c */ /* 0x040fe4000bf44270 */
[----:B------:R-:W-:Y:S01]  /*02f0*/  ISETP.LT.OR P3, PT, R23, RZ, P3 ;  /* 0x000000ff1700720c */ /* 0x000fe20001f61670 */
[----:B------:R-:W0:Y:S01]  /*0300*/  @!P5 LDC.64 R28, c[0x0][0x388] ;  /* 0x0000e200ff1cdb82 */ /* 0x000e220000000a00 */
[----:B------:R-:W-:Y:S01]  /*0310*/  ISETP.GT.AND P1, PT, R7, UR5, PT ;  /* 0x0000000507007c0c */ /* 0x000fe2000bf24270 */
[----:B------:R-:W-:Y:S01]  /*0320*/  VIADD R25, R27, 0x6 ;  /* 0x000000061b197836 */ /* 0x000fe20000000000 */
[----:B------:R-:W-:Y:S01]  /*0330*/  ISETP.LT.OR P2, PT, R6, RZ, P2 ;  /* 0x000000ff0600720c */ /* 0x000fe20001741670 */
[----:B------:R-:W3:Y:S04]  /*0340*/  @!P5 LDG.E R24, desc[UR8][R14.64+0x4] ;  /* 0x000004080e18d981 */ /* 0x000ee8000c1e1900 */
[----:B------:R-:W1:Y:S01]  /*0350*/  @!P4 LDC.64 R20, c[0x0][0x388] ;  /* 0x0000e200ff14cb82 */ /* 0x000e620000000a00 */
[----:B------:R-:W-:-:S02]  /*0360*/  ISETP.LT.OR P1, PT, R7, RZ, P1 ;  /* 0x000000ff0700720c */ /* 0x000fc40000f21670 */
[----:B------:R-:W-:-:S04]  /*0370*/  ISETP.GT.AND P0, PT, R25, UR5, PT ;  /* 0x0000000519007c0c */ /* 0x000fc8000bf04270 */
[----:B------:R-:W-:Y:S01]  /*0380*/  ISETP.LT.OR P0, PT, R25, RZ, P0 ;  /* 0x000000ff1900720c */ /* 0x000fe20000701670 */
[----:B------:R-:W4:Y:S01]  /*0390*/  @!P3 LDC.64 R18, c[0x0][0x388] ;  /* 0x0000e200ff12bb82 */ /* 0x000f220000000a00 */
[----:B------:R-:W-:Y:S01]  /*03a0*/  IADD3 R27, PT, PT, R27, 0x7, RZ ;  /* 0x000000071b1b7810 */ /* 0x000fe20007ffe0ff */
[----:B------:R-:W5:Y:S06]  /*03b0*/  @!P2 LDG.E R26, desc[UR8][R14.64+0x10] ;  /* 0x000010080e1aa981 */ /* 0x000f6c000c1e1900 */
[----:B------:R-:W4:Y:S01]  /*03c0*/  @!P2 LDC.64 R12, c[0x0][0x388] ;  /* 0x0000e200ff0cab82 */ /* 0x000f220000000a00 */
[----:B0-----:R-:W-:-:S06]  /*03d0*/  @!P5 IMAD.WIDE.U32 R28, R16, 0x4, R28 ;  /* 0x00000004101cd825 */ /* 0x001fcc00078e001c */
[----:B------:R-:W3:Y:S01]  /*03e0*/  @!P5 LDG.E R29, desc[UR8][R28.64] ;  /* 0x000000081c1dd981 */ /* 0x000ee2000c1e1900 */
[----:B-1----:R-:W-:Y:S02]  /*03f0*/  @!P4 IMAD.WIDE.U32 R20, R17, 0x4, R20 ;  /* 0x000000041114c825 */ /* 0x002fe400078e0014 */
[----:B------:R-:W0:Y:S04]  /*0400*/  @!P0 LDC.64 R16, c[0x0][0x388] ;  /* 0x0000e200ff108b82 */ /* 0x000e280000000a00 */
[----:B------:R-:W5:Y:S01]  /*0410*/  @!P4 LDG.E R21, desc[UR8][R20.64] ;  /* 0x000000081415c981 */ /* 0x000f62000c1e1900 */
[----:B----4-:R-:W-:-:S06]  /*0420*/  @!P3 IMAD.WIDE.U32 R18, R23, 0x4, R18 ;  /* 0x000000041712b825 */ /* 0x010fcc00078e0012 */
[----:B------:R-:W4:Y:S01]  /*0430*/  @!P3 LDG.E R19, desc[UR8][R18.64] ;  /* 0x000000081213b981 */ /* 0x000f22000c1e1900 */
[----:B------:R-:W-:-:S03]  /*0440*/  @!P2 IMAD.WIDE.U32 R12, R6, 0x4, R12 ;  /* 0x00000004060ca825 */ /* 0x000fc600078e000c */
[----:B------:R-:W5:Y:S04]  /*0450*/  @!P4 LDG.E R6, desc[UR8][R14.64+0x8] ;  /* 0x000008080e06c981 */ /* 0x000f68000c1e1900 */
[----:B------:R-:W4:Y:S01]  /*0460*/  @!P2 LDG.E R13, desc[UR8][R12.64] ;  /* 0x000000080c0da981 */ /* 0x000f22000c1e1900 */
[----:B0-----:R-:W-:-:S03]  /*0470*/  @!P0 IMAD.WIDE.U32 R16, R25, 0x4, R16 ;  /* 0x0000000419108825 */ /* 0x001fc600078e0010 */
[----:B------:R-:W4:Y:S04]  /*0480*/  @!P0 LDG.E R18, desc[UR8][R14.64+0x18] ;  /* 0x000018080e128981 */ /* 0x000f28000c1e1900 */
[----:B------:R-:W4:Y:S04]  /*0490*/  @!P1 LDG.E R25, desc[UR8][R14.64+0x14] ;  /* 0x000014080e199981 */ /* 0x000f28000c1e1900 */
[----:B------:R-:W4:Y:S01]  /*04a0*/  @!P0 LDG.E R17, desc[UR8][R16.64] ;  /* 0x0000000810118981 */ /* 0x000f22000c1e1900 */
[----:B--2---:R-:W-:Y:S02]  /*04b0*/  @!P6 FFMA R0, R11, R10, R0 ;  /* 0x0000000a0b00e223 */ /* 0x004fe40000000000 */
[----:B------:R-:W0:Y:S01]  /*04c0*/  @!P1 LDC.64 R10, c[0x0][0x388] ;  /* 0x0000e200ff0a9b82 */ /* 0x000e220000000a00 */
[----:B------:R-:W-:-:S04]  /*04d0*/  ISETP.GT.AND P6, PT, R27, UR5, PT ;  /* 0x000000051b007c0c */ /* 0x000fc8000bfc4270 */
[----:B------:R-:W-:-:S13]  /*04e0*/  ISETP.LT.OR P6, PT, R27, RZ, P6 ;  /* 0x000000ff1b00720c */ /* 0x000fda00037c1670 */
[----:B------:R-:W1:Y:S01]  /*04f0*/  @!P6 LDC.64 R22, c[0x0][0x388] ;  /* 0x0000e200ff16eb82 */ /* 0x000e620000000a00 */
[----:B------:R-:W2:Y:S01]  /*0500*/  @!P6 LDG.E R20, desc[UR8][R14.64+0x1c] ;  /* 0x00001c080e14e981 */ /* 0x000ea2000c1e1900 */
[----:B0-----:R-:W-:-:S03]  /*0510*/  @!P1 IMAD.WIDE.U32 R10, R7, 0x4, R10 ;  /* 0x00000004070a9825 */ /* 0x001fc600078e000a */
[----:B------:R-:W4:Y:S04]  /*0520*/  @!P3 LDG.E R7, desc[UR8][R14.64+0xc] ;  /* 0x00000c080e07b981 */ /* 0x000f28000c1e1900 */
[----:B------:R-:W2:Y:S01]  /*0530*/  @!P1 LDG.E R11, desc[UR8][R10.64] ;  /* 0x000000080a0b9981 */ /* 0x000ea2000c1e1900 */
[----:B-1----:R-:W-:-:S06]  /*0540*/  @!P6 IMAD.WIDE.U32 R22, R27, 0x4, R22 ;  /* 0x000000041b16e825 */ /* 0x002fcc00078e0016 */
[----:B------:R-:W2:Y:S01]  /*0550*/  @!P6 LDG.E R23, desc[UR8][R22.64] ;  /* 0x000000081617e981 */ /* 0x000ea2000c1e1900 */
[----:B---3--:R-:W-:Y:S01]  /*0560*/  @!P5 FFMA R0, R29, R24, R0 ;  /* 0x000000181d00d223 */ /* 0x008fe20000000000 */
[----:B------:R-:W-:-:S03]  /*0570*/  IADD3 R5, PT, PT, R5, 0x8, RZ ;  /* 0x0000000805057810 */ /* 0x000fc60007ffe0ff */
[----:B-----5:R-:W-:-:S04]  /*0580*/  @!P4 FFMA R0, R21, R6, R0 ;  /* 0x000000061500c223 */ /* 0x020fc80000000000 */
[----:B----4-:R-:W-:-:S04]  /*0590*/  @!P3 FFMA R0, R19, R7, R0 ;  /* 0x000000071300b223 */ /* 0x010fc80000000000 */
[----:B------:R-:W-:-:S04]  /*05a0*/  @!P2 FFMA R0, R13, R26, R0 ;  /* 0x0000001a0d00a223 */ /* 0x000fc80000000000 */
[----:B--2---:R-:W-:Y:S01]  /*05b0*/  @!P1 FFMA R0, R11, R25, R0 ;  /* 0x000000190b009223 */ /* 0x004fe20000000000 */
[----:B------:R-:W-:-:S03]  /*05c0*/  ISETP.NE.AND P1, PT, R5, R3, PT ;  /* 0x000000030500720c */ /* 0x000fc60003f25270 */
[----:B------:R-:W-:-:S04]  /*05d0*/  @!P0 FFMA R0, R17, R18, R0 ;  /* 0x0000001211008223 */ /* 0x000fc80000000000 */
[----:B------:R-:W-:-:S06]  /*05e0*/  @!P6 FFMA R0, R23, R20, R0 ;  /* 0x000000141700e223 */ /* 0x000fcc0000000000 */
[----:B------:R-:W-:Y:S05]  /*05f0*/  @P1 BRA `(.L_x_2) ;  /* 0xfffffff800f01947 */ /* 0x000fea000383ffff */
.L_x_1:
[----:B------:R-:W-:Y:S05]  /*0600*/  BRA.U !UP1, `(.L_x_0) ;  /* 0x0000000509387547 */ /* 0x000fea000b800000 */
[----:B------:R-:W0:Y:S01]  /*0610*/  LDCU UR4, c[0x0][0x39c] ;  /* 0x00007380ff0477ac */ /* 0x000e220008000800 */
[----:B------:R-:W-:Y:S02]  /*0620*/  UISETP.GE.U32.AND UP0, UPT, UR7, 0x4, UPT ;  /* 0x000000040700788c */ /* 0x000fe4000bf06070 */
[----:B0-----:R-:W-:-:S04]  /*0630*/  ULOP3.LUT UR6, UR4, 0x3, URZ, 0xc0, !UPT ;  /* 0x0000000304067892 */ /* 0x001fc8000f8ec0ff */
[----:B------:R-:W-:-:S03]  /*0640*/  UISETP.NE.AND UP1, UPT, UR6, URZ, UPT ;  /* 0x000000ff0600728c */ /* 0x000fc6000bf25270 */
[----:B------:R-:W-:Y:S08]  /*0650*/  BRA.U !UP0, `(.L_x_3) ;  /* 0x00000001088c7547 */ /* 0x000ff0000b800000 */
[----:B------:R-:W-:Y:S01]  /*0660*/  IMAD.IADD R17, R4, 0x1, R3 ;  /* 0x0000000104117824 */ /* 0x000fe200078e0203 */
[----:B------:R-:W0:Y:S03]  /*0670*/  LDC.64 R8, c[0x0][0x390] ;  /* 0x0000e400ff087b82 */ /* 0x000e260000000a00 */
[C---:B------:R-:W-:Y:S01]  /*0680*/  VIADD R5, R17.reuse, 0x3 ;  /* 0x0000000311057836 */ /* 0x040fe20000000000 */
[C---:B------:R-:W-:Y:S02]  /*0690*/  ISETP.GT.AND P0, PT, R17.reuse, UR5, PT ;  /* 0x0000000511007c0c */ /* 0x040fe4000bf04270 */
[C---:B------:R-:W-:Y:S02]  /*06a0*/  IADD3 R19, PT, PT, R17.reuse, 0x1, RZ ;  /* 0x0000000111137810 */ /* 0x040fe40007ffe0ff */
[C---:B------:R-:W-:Y:S02]  /*06b0*/  IADD3 R21, PT, PT, R17.reuse, 0x2, RZ ;  /* 0x0000000211157810 */ /* 0x040fe40007ffe0ff */
[----:B------:R-:W-:-:S02]  /*06c0*/  ISETP.LT.OR P0, PT, R17, RZ, P0 ;  /* 0x000000ff1100720c */ /* 0x000fc40000701670 */
[----:B------:R-:W-:Y:S02]  /*06d0*/  ISETP.GT.AND P1, PT, R19, UR5, PT ;  /* 0x0000000513007c0c */ /* 0x000fe4000bf24270 */
[----:B------:R-:W-:Y:S02]  /*06e0*/  ISETP.GT.AND P2, PT, R21, UR5, PT ;  /* 0x0000000515007c0c */ /* 0x000fe4000bf44270 */
[----:B------:R-:W-:Y:S02]  /*06f0*/  ISETP.LT.OR P1, PT, R19, RZ, P1 ;  /* 0x000000ff1300720c */ /* 0x000fe40000f21670 */
[----:B------:R-:W-:Y:S02]  /*0700*/  ISETP.LT.OR P2, PT, R21, RZ, P2 ;  /* 0x000000ff1500720c */ /* 0x000fe40001741670 */
[----:B------:R-:W-:-:S03]  /*0710*/  ISETP.GT.AND P3, PT, R5, UR5, PT ;  /* 0x0000000505007c0c */ /* 0x000fc6000bf64270 */
[----:B------:R-:W1:Y:S01]  /*0720*/  @!P0 LDC.64 R14, c[0x0][0x388] ;  /* 0x0000e200ff0e8b82 */ /* 0x000e620000000a00 */
[----:B------:R-:W-:Y:S01]  /*0730*/  ISETP.LT.OR P3, PT, R5, RZ, P3 ;  /* 0x000000ff0500720c */ /* 0x000fe20001f61670 */
[----:B0-----:R-:W-:-:S05]  /*0740*/  IMAD.WIDE.U32 R8, R3, 0x4, R8 ;  /* 0x0000000403087825 */ /* 0x001fca00078e0008 */
[----:B------:R-:W2:Y:S01]  /*0750*/  @!P0 LDG.E R16, desc[UR8][R8.64] ;  /* 0x0000000808108981 */ /* 0x000ea2000c1e1900 */
[----:B------:R-:W0:Y:S06]  /*0760*/  @!P1 LDC.64 R12, c[0x0][0x388] ;  /* 0x0000e200ff0c9b82 */ /* 0x000e2c0000000a00 */
[----:B------:R-:W3:Y:S02]  /*0770*/  @!P3 LDG.E R18, desc[UR8][R8.64+0xc] ;  /* 0x00000c080812b981 */ /* 0x000ee4000c1e1900 */
[----:B------:R-:W4:Y:S08]  /*0780*/  @!P2 LDC.64 R10, c[0x0][0x388] ;  /* 0x0000e200ff0aab82 */ /* 0x000f300000000a00 */
[----:B------:R-:W5:Y:S01]  /*0790*/  @!P3 LDC.64 R6, c[0x0][0x388] ;  /* 0x0000e200ff06bb82 */ /* 0x000f620000000a00 */
[----:B-1----:R-:W-:-:S02]  /*07a0*/  @!P0 IMAD.WIDE.U32 R14, R17, 0x4, R14 ;  /* 0x00000004110e8825 */ /* 0x002fc400078e000e */
[----:B------:R-:W3:Y:S04]  /*07b0*/  @!P1 LDG.E R17, desc[UR8][R8.64+0x4] ;  /* 0x0000040808119981 */ /* 0x000ee8000c1e1900 */
[----:B------:R-:W2:Y:S01]  /*07c0*/  @!P0 LDG.E R15, desc[UR8][R14.64] ;  /* 0x000000080e0f8981 */ /* 0x000ea2000c1e1900 */
[----:B0-----:R-:W-:-:S06]  /*07d0*/  @!P1 IMAD.WIDE.U32 R12, R19, 0x4, R12 ;  /* 0x00000004130c9825 */ /* 0x001fcc00078e000c */
[----:B------:R-:W3:Y:S01]  /*07e0*/  @!P1 LDG.E R13, desc[UR8][R12.64] ;  /* 0x000000080c0d9981 */ /* 0x000ee2000c1e1900 */
[----:B----4-:R-:W-:-:S06]  /*07f0*/  @!P2 IMAD.WIDE.U32 R10, R21, 0x4, R10 ;  /* 0x00000004150aa825 */ /* 0x010fcc00078e000a */
[----:B------:R-:W4:Y:S01]  /*0800*/  @!P2 LDG.E R11, desc[UR8][R10.64] ;  /* 0x000000080a0ba981 */ /* 0x000f22000c1e1900 */
[----:B-----5:R-:W-:-:S03]  /*0810*/  @!P3 IMAD.WIDE.U32 R6, R5, 0x4, R6 ;  /* 0x000000040506b825 */ /* 0x020fc600078e0006 */
[----:B------:R-:W4:Y:S04]  /*0820*/  @!P2 LDG.E R5, desc[UR8][R8.64+0x8] ;  /* 0x000008080805a981 */ /* 0x000f28000c1e1900 */
[----:B------:R-:W5:Y:S01]  /*0830*/  @!P3 LDG.E R7, desc[UR8][R6.64] ;  /* 0x000000080607b981 */ /* 0x000f62000c1e1900 */
[----:B------:R-:W-:Y:S01]  /*0840*/  IADD3 R3, PT, PT, R3, 0x4, RZ ;  /* 0x0000000403037810 */ /* 0x000fe20007ffe0ff */
[----:B--2---:R-:W-:-:S04]  /*0850*/  @!P0 FFMA R0, R15, R16, R0 ;  /* 0x000000100f008223 */ /* 0x004fc80000000000 */
[----:B---3--:R-:W-:-:S04]  /*0860*/  @!P1 FFMA R0, R13, R17, R0 ;  /* 0x000000110d009223 */ /* 0x008fc80000000000 */
[----:B----4-:R-:W-:-:S04]  /*0870*/  @!P2 FFMA R0, R11, R5, R0 ;  /* 0x000000050b00a223 */ /* 0x010fc80000000000 */
[----:B-----5:R-:W-:-:S07]  /*0880*/  @!P3 FFMA R0, R7, R18, R0 ;  /* 0x000000120700b223 */ /* 0x020fce0000000000 */
.L_x_3:
[----:B------:R-:W-:Y:S05]  /*0890*/  BRA.U !UP1, `(.L_x_0) ;  /* 0x0000000109947547 */ /* 0x000fea000b800000 */
[----:B------:R-:W-:Y:S02]  /*08a0*/  UISETP.NE.AND UP0, UPT, UR6, 0x1, UPT ;  /* 0x000000010600788c */ /* 0x000fe4000bf05270 */
[----:B------:R-:W-:-:S04]  /*08b0*/  ULOP3.LUT UR4, UR4, 0x1, URZ, 0xc0, !UPT ;  /* 0x0000000104047892 */ /* 0x000fc8000f8ec0ff */
[----:B------:R-:W-:-:S03]  /*08c0*/  UISETP.NE.U32.AND UP1, UPT, UR4, 0x1, UPT ;  /* 0x000000010400788c */ /* 0x000fc6000bf25070 */
[----:B------:R-:W-:Y:S08]  /*08d0*/  BRA.U !UP0, `(.L_x_4) ;  /* 0x00000001084c7547 */ /* 0x000ff0000b800000 */
[----:B------:R-:W-:Y:S01]  /*08e0*/  IADD3 R5, PT, PT, R4, R3, RZ ;  /* 0x0000000304057210 */ /* 0x000fe20007ffe0ff */
[----:B------:R-:W0:Y:S03]  /*08f0*/  LDC.64 R6, c[0x0][0x390] ;  /* 0x0000e400ff067b82 */ /* 0x000e260000000a00 */
[C---:B------:R-:W-:Y:S01]  /*0900*/  ISETP.GT.AND P0, PT, R5.reuse, UR5, PT ;  /* 0x0000000505007c0c */ /* 0x040fe2000bf04270 */
[----:B------:R-:W-:-:S03]  /*0910*/  VIADD R15, R5, 0x1 ;  /* 0x00000001050f7836 */ /* 0x000fc60000000000 */
[----:B------:R-:W-:Y:S02]  /*0920*/  ISETP.LT.OR P0, PT, R5, RZ, P0 ;  /* 0x000000ff0500720c */ /* 0x000fe40000701670 */
[----:B------:R-:W-:-:S04]  /*0930*/  ISETP.GT.AND P1, PT, R15, UR5, PT ;  /* 0x000000050f007c0c */ /* 0x000fc8000bf24270 */
[----:B------:R-:W-:-:S07]  /*0940*/  ISETP.LT.OR P1, PT, R15, RZ, P1 ;  /* 0x000000ff0f00720c */ /* 0x000fce0000f21670 */
[----:B------:R-:W1:Y:S01]  /*0950*/  @!P0 LDC.64 R8, c[0x0][0x388] ;  /* 0x0000e200ff088b82 */ /* 0x000e620000000a00 */
[----:B0-----:R-:W-:-:S07]  /*0960*/  IMAD.WIDE.U32 R10, R3, 0x4, R6 ;  /* 0x00000004030a7825 */ /* 0x001fce00078e0006 */
[----:B------:R-:W0:Y:S01]  /*0970*/  @!P1 LDC.64 R12, c[0x0][0x388] ;  /* 0x0000e200ff0c9b82 */ /* 0x000e220000000a00 */
[----:B-1----:R-:W-:Y:S02]  /*0980*/  @!P0 IMAD.WIDE.U32 R6, R5, 0x4, R8 ;  /* 0x0000000405068825 */ /* 0x002fe400078e0008 */
[----:B------:R-:W2:Y:S04]  /*0990*/  @!P0 LDG.E R5, desc[UR8][R10.64] ;  /* 0x000000080a058981 */ /* 0x000ea8000c1e1900 */
[----:B------:R-:W2:Y:S01]  /*09a0*/  @!P0 LDG.E R7, desc[UR8][R6.64] ;  /* 0x0000000806078981 */ /* 0x000ea2000c1e1900 */
[----:B0-----:R-:W-:-:S03]  /*09b0*/  @!P1 IMAD.WIDE.U32 R8, R15, 0x4, R12 ;  /* 0x000000040f089825 */ /* 0x001fc600078e000c */
[----:B------:R-:W3:Y:S04]  /*09c0*/  @!P1 LDG.E R12, desc[UR8][R10.64+0x4] ;  /* 0x000004080a0c9981 */ /* 0x000ee8000c1e1900 */
[----:B------:R-:W3:Y:S01]  /*09d0*/  @!P1 LDG.E R9, desc[UR8][R8.64] ;  /* 0x0000000808099981 */ /* 0x000ee2000c1e1900 */
[----:B------:R-:W-:Y:S01]  /*09e0*/  IADD3 R3, PT, PT, R3, 0x2, RZ ;  /* 0x0000000203037810 */ /* 0x000fe20007ffe0ff */
[----:B--2---:R-:W-:-:S04]  /*09f0*/  @!P0 FFMA R0, R7, R5, R0 ;  /* 0x0000000507008223 */ /* 0x004fc80000000000 */
[----:B---3--:R-:W-:-:S07]  /*0a00*/  @!P1 FFMA R0, R9, R12, R0 ;  /* 0x0000000c09009223 */ /* 0x008fce0000000000 */
.L_x_4:
[----:B------:R-:W-:Y:S05]  /*0a10*/  BRA.U UP1, `(.L_x_0) ;  /* 0x0000000101347547 */ /* 0x000fea000b800000 */
[----:B------:R-:W-:Y:S01]  /*0a20*/  IADD3 R9, PT, PT, R4, R3, RZ ;  /* 0x0000000304097210 */ /* 0x000fe20007ffe0ff */
[----:B------:R-:W-:Y:S03]  /*0a30*/  BSSY.RECONVERGENT B0, `(.L_x_0) ;  /* 0x000000b000007945 */ /* 0x000fe60003800200 */
[----:B------:R-:W-:-:S04]  /*0a40*/  ISETP.GT.AND P0, PT, R9, UR5, PT ;  /* 0x0000000509007c0c */ /* 0x000fc8000bf04270 */
[----:B------:R-:W-:-:S13]  /*0a50*/  ISETP.LT.OR P0, PT, R9, RZ, P0 ;  /* 0x000000ff0900720c */ /* 0x000fda0000701670 */
[----:B------:R-:W-:Y:S05]  /*0a60*/  @P0 BRA `(.L_x_5) ;  /* 0x00000000001c0947 */ /* 0x000fea0003800000 */
[----:B------:R-:W0:Y:S08]  /*0a70*/  LDC.64 R4, c[0x0][0x388] ;  /* 0x0000e200ff047b82 */ /* 0x000e300000000a00 */
[----:B------:R-:W1:Y:S01]  /*0a80*/  LDC.64 R6, c[0x0][0x390] ;  /* 0x0000e400ff067b82 */ /* 0x000e620000000a00 */
[----:B0-----:R-:W-:-:S06]  /*0a90*/  IMAD.WIDE.U32 R4, R9, 0x4, R4 ;  /* 0x0000000409047825 */ /* 0x001fcc00078e0004 */
[----:B------:R-:W2:Y:S01]  /*0aa0*/  LDG.E R5, desc[UR8][R4.64] ;  /* 0x0000000804057981 */ /* 0x000ea2000c1e1900 */
[----:B-1----:R-:W-:-:S06]  /*0ab0*/  IMAD.WIDE.U32 R6, R3, 0x4, R6 ;  /* 0x0000000403067825 */ /* 0x002fcc00078e0006 */
[----:B------:R-:W2:Y:S02]  /*0ac0*/  LDG.E R6, desc[UR8][R6.64] ;  /* 0x0000000806067981 */ /* 0x000ea4000c1e1900 */
[----:B--2---:R-:W-:-:S07]  /*0ad0*/  FFMA R0, R5, R6, R0 ;  /* 0x0000000605007223 */ /* 0x004fce0000000000 */
.L_x_5:
[----:B------:R-:W-:Y:S05]  /*0ae0*/  BSYNC.RECONVERGENT B0 ;  /* 0x0000000000007941 */ /* 0x000fea0003800200 */
.L_x_0:
[----:B------:R-:W0:Y:S02]  /*0af0*/  LDC.64 R4, c[0x0][0x380] ;  /* 0x0000e000ff047b82 */ /* 0x000e240000000a00 */
[----:B0-----:R-:W-:-:S05]  /*0b00*/  IMAD.WIDE R2, R2, 0x4, R4 ;  /* 0x0000000402027825 */ /* 0x001fca00078e0204 */
[----:B------:R-:W-:Y:S01]  /*0b10*/  STG.E desc[UR8][R2.64], R0 ;  /* 0x0000000002007986 */ /* 0x000fe2000c101908 */
[----:B------:R-:W-:Y:S05]  /*0b20*/  EXIT ;  /* 0x000000000000794d */ /* 0x000fea0003800000 */
.L_x_6:
[----:B------:R-:W-:-:S00]  /*0b30*/  BRA `(.L_x_6) ;  /* 0xfffffffc00fc7947 */ /* 0x000fc0000383ffff */
[----:B------:R-:W-:-:S00]  /*0b40*/  NOP ;  /* 0x0000000000007918 */ /* 0x000fc00000000000 */
        /* <DEDUP_REMOVED lines=11> */
.L_x_7:


//--------------------- .nv.shared.reserved.0     --------------------------
	.section	.nv.shared.reserved.0,"aw",@nobits
	.weak		__nv_reservedSMEM_offset_0_alias
	.size		__nv_reservedSMEM_offset_0_alias, 0, 64
	.other		__nv_reservedSMEM_offset_0_alias,@"STO_CUDA_RESERVED_SHARED STV_DEFAULT"
__nv_reservedSMEM_offset_0_alias:
	.zero		0
	.zero		64


//--------------------- .nv.constant0._Z10gpu_conv1dPfS_S_ii --------------------------
	.section	.nv.constant0._Z10gpu_conv1dPfS_S_ii,"a",@progbits
	.sectionflags	@""
	.align	4
.nv.constant0._Z10gpu_conv1dPfS_S_ii:
	.zero		928


//--------------------- SYMBOLS --------------------------

	.type		.nv.reservedSmem.offset0,@object
	.size		.nv.reservedSmem.offset0,0x4
